//
// Generated by NVIDIA NVVM Compiler
//
// Compiler Build ID: CL-36424714
// Cuda compilation tools, release 13.0, V13.0.88
// Based on NVVM 20.0.0
//

.version 9.0
.target sm_100
.address_size 64

	// .globl	_Z24fft_mish_distance_kernelPKfS0_Pfiii

.visible .entry _Z24fft_mish_distance_kernelPKfS0_Pfiii(
	.param .u64 .ptr .align 1 _Z24fft_mish_distance_kernelPKfS0_Pfiii_param_0,
	.param .u64 .ptr .align 1 _Z24fft_mish_distance_kernelPKfS0_Pfiii_param_1,
	.param .u64 .ptr .align 1 _Z24fft_mish_distance_kernelPKfS0_Pfiii_param_2,
	.param .u32 _Z24fft_mish_distance_kernelPKfS0_Pfiii_param_3,
	.param .u32 _Z24fft_mish_distance_kernelPKfS0_Pfiii_param_4,
	.param .u32 _Z24fft_mish_distance_kernelPKfS0_Pfiii_param_5
)
{
	.reg .pred 	%p<16>;
	.reg .b32 	%r<42>;
	.reg .b32 	%f<108>;
	.reg .b64 	%rd<13>;

	ld.param.u64 	%rd3, [_Z24fft_mish_distance_kernelPKfS0_Pfiii_param_0];
	ld.param.u64 	%rd4, [_Z24fft_mish_distance_kernelPKfS0_Pfiii_param_1];
	ld.param.u64 	%rd5, [_Z24fft_mish_distance_kernelPKfS0_Pfiii_param_2];
	ld.param.u32 	%r13, [_Z24fft_mish_distance_kernelPKfS0_Pfiii_param_3];
	ld.param.u32 	%r11, [_Z24fft_mish_distance_kernelPKfS0_Pfiii_param_4];
	ld.param.u32 	%r12, [_Z24fft_mish_distance_kernelPKfS0_Pfiii_param_5];
	mov.u32 	%r14, %ctaid.y;
	mov.u32 	%r15, %ntid.y;
	mov.u32 	%r16, %tid.y;
	mad.lo.s32 	%r1, %r14, %r15, %r16;
	mov.u32 	%r17, %ctaid.x;
	mov.u32 	%r18, %ntid.x;
	mov.u32 	%r19, %tid.x;
	mad.lo.s32 	%r2, %r17, %r18, %r19;
	setp.ge.s32 	%p1, %r1, %r13;
	setp.ge.s32 	%p2, %r2, %r11;
	or.pred  	%p3, %p1, %p2;
	@%p3 bra 	$L__BB0_5;
	setp.lt.s32 	%p4, %r12, 1;
	mov.f32 	%f107, 0f00000000;
	@%p4 bra 	$L__BB0_4;
	shr.u32 	%r20, %r12, 1;
	mul.lo.s32 	%r3, %r12, %r1;
	mul.lo.s32 	%r4, %r12, %r2;
	neg.s32 	%r41, %r20;
	neg.s32 	%r40, %r12;
	cvta.to.global.u64 	%rd1, %rd3;
	cvta.to.global.u64 	%rd2, %rd4;
	mov.f32 	%f107, 0f00000000;
$L__BB0_3:
	shr.s32 	%r21, %r41, 31;
	and.b32  	%r22, %r21, %r12;
	add.s32 	%r23, %r3, %r22;
	add.s32 	%r24, %r23, %r41;
	mul.wide.s32 	%rd6, %r24, 4;
	add.s64 	%rd7, %rd1, %rd6;
	ld.global.f32 	%f6, [%rd7];
	add.s32 	%r25, %r4, %r22;
	add.s32 	%r26, %r25, %r41;
	mul.wide.s32 	%rd8, %r26, 4;
	add.s64 	%rd9, %rd2, %rd8;
	ld.global.f32 	%f7, [%rd9];
	fma.rn.f32 	%f8, %f6, 0f3BBB989D, 0f3F000000;
	cvt.sat.f32.f32 	%f9, %f8;
	mov.f32 	%f10, 0f4B400001;
	mov.f32 	%f11, 0f437C0000;
	fma.rm.f32 	%f12, %f9, %f11, %f10;
	add.f32 	%f13, %f12, 0fCB40007F;
	neg.f32 	%f14, %f13;
	fma.rn.f32 	%f15, %f6, 0f3FB8AA3B, %f14;
	fma.rn.f32 	%f16, %f6, 0f32A57060, %f15;
	mov.b32 	%r27, %f12;
	shl.b32 	%r28, %r27, 23;
	mov.b32 	%f17, %r28;
	ex2.approx.ftz.f32 	%f18, %f16;
	fma.rn.f32 	%f19, %f18, %f17, 0f3F800000;
	setp.lt.f32 	%p5, %f19, 0f00800000;
	mul.f32 	%f20, %f19, 0f4B000000;
	selp.f32 	%f21, %f20, %f19, %p5;
	selp.f32 	%f22, 0fC1B80000, 0f00000000, %p5;
	mov.b32 	%r29, %f21;
	add.s32 	%r30, %r29, -1059760811;
	and.b32  	%r31, %r30, -8388608;
	sub.s32 	%r32, %r29, %r31;
	mov.b32 	%f23, %r32;
	cvt.rn.f32.s32 	%f24, %r31;
	fma.rn.f32 	%f25, %f24, 0f34000000, %f22;
	add.f32 	%f26, %f23, 0fBF800000;
	fma.rn.f32 	%f27, %f26, 0fBE055027, 0f3E1039F6;
	fma.rn.f32 	%f28, %f27, %f26, 0fBDF8CDCC;
	fma.rn.f32 	%f29, %f28, %f26, 0f3E0F2955;
	fma.rn.f32 	%f30, %f29, %f26, 0fBE2AD8B9;
	fma.rn.f32 	%f31, %f30, %f26, 0f3E4CED0B;
	fma.rn.f32 	%f32, %f31, %f26, 0fBE7FFF22;
	fma.rn.f32 	%f33, %f32, %f26, 0f3EAAAA78;
	fma.rn.f32 	%f34, %f33, %f26, 0fBF000000;
	mul.f32 	%f35, %f26, %f34;
	fma.rn.f32 	%f36, %f35, %f26, %f26;
	fma.rn.f32 	%f37, %f25, 0f3F317218, %f36;
	setp.gt.u32 	%p6, %r29, 2139095039;
	fma.rn.f32 	%f38, %f21, 0f7F800000, 0f7F800000;
	selp.f32 	%f39, %f38, %f37, %p6;
	setp.eq.f32 	%p7, %f21, 0f00000000;
	selp.f32 	%f40, 0fFF800000, %f39, %p7;
	abs.f32 	%f41, %f40;
	mul.f32 	%f42, %f41, 0f4038AA3B;
	ex2.approx.ftz.f32 	%f43, %f42;
	add.f32 	%f44, %f43, 0f3F800000;
	rcp.approx.ftz.f32 	%f45, %f44;
	fma.rn.f32 	%f46, %f45, 0fC0000000, 0f3F800000;
	setp.ge.f32 	%p8, %f41, 0f41102CB4;
	selp.f32 	%f47, 0f3F800000, %f46, %p8;
	copysign.f32 	%f48, %f40, %f47;
	mul.f32 	%f49, %f40, %f40;
	fma.rn.f32 	%f50, %f49, 0f3C80F082, 0fBD563CAE;
	fma.rn.f32 	%f51, %f50, %f49, 0f3E085941;
	fma.rn.f32 	%f52, %f51, %f49, 0fBEAAA9ED;
	fma.rn.f32 	%f53, %f52, %f49, 0f00000000;
	fma.rn.f32 	%f54, %f53, %f40, %f40;
	setp.ge.f32 	%p9, %f41, 0f3F19999A;
	selp.f32 	%f55, %f48, %f54, %p9;
	mul.f32 	%f56, %f6, %f55;
	fma.rn.f32 	%f57, %f7, 0f3BBB989D, 0f3F000000;
	cvt.sat.f32.f32 	%f58, %f57;
	fma.rm.f32 	%f59, %f58, %f11, %f10;
	add.f32 	%f60, %f59, 0fCB40007F;
	neg.f32 	%f61, %f60;
	fma.rn.f32 	%f62, %f7, 0f3FB8AA3B, %f61;
	fma.rn.f32 	%f63, %f7, 0f32A57060, %f62;
	mov.b32 	%r33, %f59;
	shl.b32 	%r34, %r33, 23;
	mov.b32 	%f64, %r34;
	ex2.approx.ftz.f32 	%f65, %f63;
	fma.rn.f32 	%f66, %f65, %f64, 0f3F800000;
	setp.lt.f32 	%p10, %f66, 0f00800000;
	mul.f32 	%f67, %f66, 0f4B000000;
	selp.f32 	%f68, %f67, %f66, %p10;
	selp.f32 	%f69, 0fC1B80000, 0f00000000, %p10;
	mov.b32 	%r35, %f68;
	add.s32 	%r36, %r35, -1059760811;
	and.b32  	%r37, %r36, -8388608;
	sub.s32 	%r38, %r35, %r37;
	mov.b32 	%f70, %r38;
	cvt.rn.f32.s32 	%f71, %r37;
	fma.rn.f32 	%f72, %f71, 0f34000000, %f69;
	add.f32 	%f73, %f70, 0fBF800000;
	fma.rn.f32 	%f74, %f73, 0fBE055027, 0f3E1039F6;
	fma.rn.f32 	%f75, %f74, %f73, 0fBDF8CDCC;
	fma.rn.f32 	%f76, %f75, %f73, 0f3E0F2955;
	fma.rn.f32 	%f77, %f76, %f73, 0fBE2AD8B9;
	fma.rn.f32 	%f78, %f77, %f73, 0f3E4CED0B;
	fma.rn.f32 	%f79, %f78, %f73, 0fBE7FFF22;
	fma.rn.f32 	%f80, %f79, %f73, 0f3EAAAA78;
	fma.rn.f32 	%f81, %f80, %f73, 0fBF000000;
	mul.f32 	%f82, %f73, %f81;
	fma.rn.f32 	%f83, %f82, %f73, %f73;
	fma.rn.f32 	%f84, %f72, 0f3F317218, %f83;
	setp.gt.u32 	%p11, %r35, 2139095039;
	fma.rn.f32 	%f85, %f68, 0f7F800000, 0f7F800000;
	selp.f32 	%f86, %f85, %f84, %p11;
	setp.eq.f32 	%p12, %f68, 0f00000000;
	selp.f32 	%f87, 0fFF800000, %f86, %p12;
	abs.f32 	%f88, %f87;
	mul.f32 	%f89, %f88, 0f4038AA3B;
	ex2.approx.ftz.f32 	%f90, %f89;
	add.f32 	%f91, %f90, 0f3F800000;
	rcp.approx.ftz.f32 	%f92, %f91;
	fma.rn.f32 	%f93, %f92, 0fC0000000, 0f3F800000;
	setp.ge.f32 	%p13, %f88, 0f41102CB4;
	selp.f32 	%f94, 0f3F800000, %f93, %p13;
	copysign.f32 	%f95, %f87, %f94;
	mul.f32 	%f96, %f87, %f87;
	fma.rn.f32 	%f97, %f96, 0f3C80F082, 0fBD563CAE;
	fma.rn.f32 	%f98, %f97, %f96, 0f3E085941;
	fma.rn.f32 	%f99, %f98, %f96, 0fBEAAA9ED;
	fma.rn.f32 	%f100, %f99, %f96, 0f00000000;
	fma.rn.f32 	%f101, %f100, %f87, %f87;
	setp.ge.f32 	%p14, %f88, 0f3F19999A;
	selp.f32 	%f102, %f95, %f101, %p14;
	mul.f32 	%f103, %f7, %f102;
	sub.f32 	%f104, %f56, %f103;
	abs.f32 	%f105, %f104;
	max.f32 	%f107, %f107, %f105;
	add.s32 	%r41, %r41, 1;
	add.s32 	%r40, %r40, 1;
	setp.ne.s32 	%p15, %r40, 0;
	@%p15 bra 	$L__BB0_3;
$L__BB0_4:
	mad.lo.s32 	%r39, %r11, %r1, %r2;
	cvta.to.global.u64 	%rd10, %rd5;
	mul.wide.s32 	%rd11, %r39, 4;
	add.s64 	%rd12, %rd10, %rd11;
	st.global.f32 	[%rd12], %f107;
$L__BB0_5:
	ret;

}


// ===== COMPILED SASS (sm_100) =====

	.target	sm_100

	.elftype	@"ET_EXEC"


//--------------------- .note.nv.tkinfo           --------------------------
	.section	.note.nv.tkinfo,"",@"SHT_NOTE"
	.sectionflags	@"SHF_NOTE_NV_TKINFO"
	.tkinfo
        /*0018*/ 	.word	0x00000002
        /*0030*/ 	.string	""
        /*0030*/ 	.string	"ptxas"
        /*0030*/ 	.string	"Cuda compilation tools, release 13.0, V13.0.88"
        /*0030*/ 	.string	"Build cuda_13.0.r13.0/compiler.36424714_0"
        /*0030*/ 	.string	"-arch sm_100 -m 64 "



//--------------------- .note.nv.cuinfo           --------------------------
	.section	.note.nv.cuinfo,"",@"SHT_NOTE"
	.sectionflags	@"SHF_NOTE_NV_CUINFO"
        /*0018*/ 	.short	0x0002
        /*001a*/ 	.short	0x0064
        /*001c*/ 	.short	0x0082
	.zero		2


//--------------------- .nv.info                  --------------------------
	.section	.nv.info,"",@"SHT_CUDA_INFO"
	.align	4


	//----- nvinfo : EIATTR_REGCOUNT
	.align		4
        /*0000*/ 	.byte	0x04, 0x2f
        /*0002*/ 	.short	(.L_1 - .L_0)
	.align		4
.L_0:
        /*0004*/ 	.word	index@(_Z24fft_mish_distance_kernelPKfS0_Pfiii)
        /*0008*/ 	.word	0x0000001c


	//----- nvinfo : EIATTR_FRAME_SIZE
	.align		4
.L_1:
        /*000c*/ 	.byte	0x04, 0x11
        /*000e*/ 	.short	(.L_3 - .L_2)
	.align		4
.L_2:
        /*0010*/ 	.word	index@(_Z24fft_mish_distance_kernelPKfS0_Pfiii)
        /*0014*/ 	.word	0x00000000


	//----- nvinfo : EIATTR_MIN_STACK_SIZE
	.align		4
.L_3:
        /*0018*/ 	.byte	0x04, 0x12
        /*001a*/ 	.short	(.L_5 - .L_4)
	.align		4
.L_4:
        /*001c*/ 	.word	index@(_Z24fft_mish_distance_kernelPKfS0_Pfiii)
        /*0020*/ 	.word	0x00000000
.L_5:


//--------------------- .nv.compat                --------------------------
	.section	.nv.compat,"",@"SHT_CUDA_COMPAT_INFO"
	.align	4
        /*0000*/ 	.byte	0x02, 0x09, 0x00, 0x00, 0x02, 0x02, 0x01, 0x00, 0x02, 0x05, 0x05, 0x00, 0x03, 0x07, 0x01, 0x01
        /*0010*/ 	.byte	0x02, 0x03, 0x00, 0x00, 0x02, 0x06, 0x01, 0x00, 0x04, 0x0b, 0x08, 0x00, 0x01, 0x00, 0x00, 0x00
        /*0020*/ 	.byte	0x00, 0x00, 0x00, 0x00


//--------------------- .nv.info._Z24fft_mish_distance_kernelPKfS0_Pfiii --------------------------
	.section	.nv.info._Z24fft_mish_distance_kernelPKfS0_Pfiii,"",@"SHT_CUDA_INFO"
	.sectionflags	@""
	.align	4


	//----- nvinfo : EIATTR_CUDA_API_VERSION
	.align		4
        /*0000*/ 	.byte	0x04, 0x37
        /*0002*/ 	.short	(.L_7 - .L_6)
.L_6:
        /*0004*/ 	.word	0x00000082


	//----- nvinfo : EIATTR_KPARAM_INFO
	.align		4
.L_7:
        /*0008*/ 	.byte	0x04, 0x17
        /*000a*/ 	.short	(.L_9 - .L_8)
.L_8:
        /*000c*/ 	.word	0x00000000
        /*0010*/ 	.short	0x0005
        /*0012*/ 	.short	0x0020
        /*0014*/ 	.byte	0x00, 0xf0, 0x11, 0x00


	//----- nvinfo : EIATTR_KPARAM_INFO
	.align		4
.L_9:
        /*0018*/ 	.byte	0x04, 0x17
        /*001a*/ 	.short	(.L_11 - .L_10)
.L_10:
        /*001c*/ 	.word	0x00000000
        /*0020*/ 	.short	0x0004
        /*0022*/ 	.short	0x001c
        /*0024*/ 	.byte	0x00, 0xf0, 0x11, 0x00


	//----- nvinfo : EIATTR_KPARAM_INFO
	.align		4
.L_11:
        /*0028*/ 	.byte	0x04, 0x17
        /*002a*/ 	.short	(.L_13 - .L_12)
.L_12:
        /*002c*/ 	.word	0x00000000
        /*0030*/ 	.short	0x0003
        /*0032*/ 	.short	0x0018
        /*0034*/ 	.byte	0x00, 0xf0, 0x11, 0x00


	//----- nvinfo : EIATTR_KPARAM_INFO
	.align		4
.L_13:
        /*0038*/ 	.byte	0x04, 0x17
        /*003a*/ 	.short	(.L_15 - .L_14)
.L_14:
        /*003c*/ 	.word	0x00000000
        /*0040*/ 	.short	0x0002
        /*0042*/ 	.short	0x0010
        /*0044*/ 	.byte	0x00, 0xf5, 0x21, 0x00


	//----- nvinfo : EIATTR_KPARAM_INFO
	.align		4
.L_15:
        /*0048*/ 	.byte	0x04, 0x17
        /*004a*/ 	.short	(.L_17 - .L_16)
.L_16:
        /*004c*/ 	.word	0x00000000
        /*0050*/ 	.short	0x0001
        /*0052*/ 	.short	0x0008
        /*0054*/ 	.byte	0x00, 0xf5, 0x21, 0x00


	//----- nvinfo : EIATTR_KPARAM_INFO
	.align		4
.L_17:
        /*0058*/ 	.byte	0x04, 0x17
        /*005a*/ 	.short	(.L_19 - .L_18)
.L_18:
        /*005c*/ 	.word	0x00000000
        /*0060*/ 	.short	0x0000
        /*0062*/ 	.short	0x0000
        /*0064*/ 	.byte	0x00, 0xf5, 0x21, 0x00


	//----- nvinfo : EIATTR_SPARSE_MMA_MASK
	.align		4
.L_19:
        /*0068*/ 	.byte	0x03, 0x50
        /*006a*/ 	.short	0x0000


	//----- nvinfo : EIATTR_MAXREG_COUNT
	.align		4
        /*006c*/ 	.byte	0x03, 0x1b
        /*006e*/ 	.short	0x00ff


	//----- nvinfo : EIATTR_MERCURY_ISA_VERSION
	.align		4
        /*0070*/ 	.byte	0x03, 0x5f
        /*0072*/ 	.short	0x0101


	//----- nvinfo : EIATTR_VRC_CTA_INIT_COUNT
	.align		4
        /*0074*/ 	.byte	0x02, 0x4a
	.zero		1
	.zero		1


	//----- nvinfo : EIATTR_EXIT_INSTR_OFFSETS
	.align		4
        /*0078*/ 	.byte	0x04, 0x1c
        /*007a*/ 	.short	(.L_21 - .L_20)


	//   ....[0]....
.L_20:
        /*007c*/ 	.word	0x000000c0


	//   ....[1]....
        /*0080*/ 	.word	0x00000920


	//----- nvinfo : EIATTR_CBANK_PARAM_SIZE
	.align		4
.L_21:
        /*0084*/ 	.byte	0x03, 0x19
        /*0086*/ 	.short	0x0024


	//----- nvinfo : EIATTR_PARAM_CBANK
	.align		4
        /*0088*/ 	.byte	0x04, 0x0a
        /*008a*/ 	.short	(.L_23 - .L_22)
	.align		4
.L_22:
        /*008c*/ 	.word	index@(.nv.constant0._Z24fft_mish_distance_kernelPKfS0_Pfiii)
        /*0090*/ 	.short	0x0380
        /*0092*/ 	.short	0x0024


	//----- nvinfo : EIATTR_SW_WAR
	.align		4
.L_23:
        /*0094*/ 	.byte	0x04, 0x36
        /*0096*/ 	.short	(.L_25 - .L_24)
.L_24:
        /*0098*/ 	.word	0x00000008
.L_25:


//--------------------- .nv.callgraph             --------------------------
	.section	.nv.callgraph,"",@"SHT_CUDA_CALLGRAPH"
	.align	4
	.sectionentsize	8
	.align		4
        /*0000*/ 	.word	0x00000000
	.align		4
        /*0004*/ 	.word	0xffffffff
	.align		4
        /*0008*/ 	.word	0x00000000
	.align		4
        /*000c*/ 	.word	0xfffffffe
	.align		4
        /*0010*/ 	.word	0x00000000
	.align		4
        /*0014*/ 	.word	0xfffffffd
	.align		4
        /*0018*/ 	.word	0x00000000
	.align		4
        /*001c*/ 	.word	0xfffffffc


//--------------------- .text._Z24fft_mish_distance_kernelPKfS0_Pfiii --------------------------
	.section	.text._Z24fft_mish_distance_kernelPKfS0_Pfiii,"ax",@progbits
	.align	128
        .global         _Z24fft_mish_distance_kernelPKfS0_Pfiii
        .type           _Z24fft_mish_distance_kernelPKfS0_Pfiii,@function
        .size           _Z24fft_mish_distance_kernelPKfS0_Pfiii,(.L_x_3 - _Z24fft_mish_distance_kernelPKfS0_Pfiii)
        .other          _Z24fft_mish_distance_kernelPKfS0_Pfiii,@"STO_CUDA_ENTRY STV_DEFAULT"
_Z24fft_mish_distance_kernelPKfS0_Pfiii:
.text._Z24fft_mish_distance_kernelPKfS0_Pfiii:
[----:B------:R-:W-:Y:S01]  /*0000*/  LDC R1, c[0x0][0x37c] ;  /* 0x0000df00ff017b82 */ /* 0x000fe20000000800 */
[----:B------:R-:W0:Y:S07]  /*0010*/  S2R R0, SR_TID.X ;  /* 0x0000000000007919 */ /* 0x000e2e0000002100 */
[----:B------:R-:W1:Y:S01]  /*0020*/  LDC R10, c[0x0][0x364] ;  /* 0x0000d900ff0a7b82 */ /* 0x000e620000000800 */
[----:B------:R-:W2:Y:S01]  /*0030*/  LDCU.64 UR8, c[0x0][0x398] ;  /* 0x00007300ff0877ac */ /* 0x000ea20008000a00 */
[----:B------:R-:W1:Y:S06]  /*0040*/  S2R R5, SR_TID.Y ;  /* 0x0000000000057919 */ /* 0x000e6c0000002200 */
[----:B------:R-:W0:Y:S08]  /*0050*/  S2UR UR5, SR_CTAID.X ;  /* 0x00000000000579c3 */ /* 0x000e300000002500 */
[----:B------:R-:W0:Y:S08]  /*0060*/  LDC R3, c[0x0][0x360] ;  /* 0x0000d800ff037b82 */ /* 0x000e300000000800 */
[----:B------:R-:W1:Y:S01]  /*0070*/  S2UR UR4, SR_CTAID.Y ;  /* 0x00000000000479c3 */ /* 0x000e620000002600 */
[----:B0-----:R-:W-:-:S05]  /*0080*/  IMAD R3, R3, UR5, R0 ;  /* 0x0000000503037c24 */ /* 0x001fca000f8e0200 */
[----:B--2---:R-:W-:Y:S01]  /*0090*/  ISETP.GE.AND P0, PT, R3, UR9, PT ;  /* 0x0000000903007c0c */ /* 0x004fe2000bf06270 */
[----:B-1----:R-:W-:-:S05]  /*00a0*/  IMAD R10, R10, UR4, R5 ;  /* 0x000000040a0a7c24 */ /* 0x002fca000f8e0205 */
[----:B------:R-:W-:-:S13]  /*00b0*/  ISETP.GE.OR P0, PT, R10, UR8, P0 ;  /* 0x000000080a007c0c */ /* 0x000fda0008706670 */
[----:B------:R-:W-:Y:S05]  /*00c0*/  @P0 EXIT ;  /* 0x000000000000094d */ /* 0x000fea0003800000 */
[----:B------:R-:W0:Y:S01]  /*00d0*/  LDCU UR8, c[0x0][0x3a0] ;  /* 0x00007400ff0877ac */ /* 0x000e220008000800 */
[----:B------:R-:W1:Y:S01]  /*00e0*/  LDC.64 R4, c[0x0][0x390] ;  /* 0x0000e400ff047b82 */ /* 0x000e620000000a00 */
[----:B------:R-:W-:Y:S02]  /*00f0*/  IMAD R7, R10, UR9, R3 ;  /* 0x000000090a077c24 */ /* 0x000fe4000f8e0203 */
[----:B------:R-:W-:Y:S01]  /*0100*/  HFMA2 R11, -RZ, RZ, 0, 0 ;  /* 0x00000000ff0b7431 */ /* 0x000fe200000001ff */
[----:B------:R-:W2:Y:S01]  /*0110*/  LDCU.64 UR6, c[0x0][0x358] ;  /* 0x00006b00ff0677ac */ /* 0x000ea20008000a00 */
[----:B0-----:R-:W-:Y:S01]  /*0120*/  UISETP.GE.AND UP0, UPT, UR8, 0x1, UPT ;  /* 0x000000010800788c */ /* 0x001fe2000bf06270 */
[----:B-1----:R-:W-:-:S08]  /*0130*/  IMAD.WIDE R4, R7, 0x4, R4 ;  /* 0x0000000407047825 */ /* 0x002fd000078e0204 */
[----:B--2---:R-:W-:Y:S05]  /*0140*/  BRA.U !UP0, `(.L_x_0) ;  /* 0x0000000508f07547 */ /* 0x004fea000b800000 */
[----:B------:R-:W0:Y:S01]  /*0150*/  LDC.64 R6, c[0x0][0x380] ;  /* 0x0000e000ff067b82 */ /* 0x000e220000000a00 */
[----:B------:R-:W-:Y:S01]  /*0160*/  USHF.R.U32.HI UR4, URZ, 0x1, UR8 ;  /* 0x00000001ff047899 */ /* 0x000fe20008011608 */
[----:B------:R-:W-:Y:S01]  /*0170*/  MOV R11, RZ ;  /* 0x000000ff000b7202 */ /* 0x000fe20000000f00 */
[----:B------:R-:W-:Y:S02]  /*0180*/  UIADD3 UR5, UPT, UPT, -UR8, URZ, URZ ;  /* 0x000000ff08057290 */ /* 0x000fe4000fffe1ff */
[----:B------:R-:W-:-:S03]  /*0190*/  UIADD3 UR4, UPT, UPT, -UR4, URZ, URZ ;  /* 0x000000ff04047290 */ /* 0x000fc6000fffe1ff */
[----:B------:R-:W1:Y:S03]  /*01a0*/  LDC.64 R8, c[0x0][0x388] ;  /* 0x0000e200ff087b82 */ /* 0x000e660000000a00 */
[----:B------:R-:W-:-:S07]  /*01b0*/  MOV R12, UR4 ;  /* 0x00000004000c7c02 */ /* 0x000fce0008000f00 */
.L_x_1:
[----:B------:R-:W-:-:S04]  /*01c0*/  SHF.R.S32.HI R0, RZ, 0x1f, R12 ;  /* 0x0000001fff007819 */ /* 0x000fc8000001140c */
[----:B------:R-:W-:-:S05]  /*01d0*/  LOP3.LUT R0, R0, UR8, RZ, 0xc0, !PT ;  /* 0x0000000800007c12 */ /* 0x000fca000f8ec0ff */
[--C-:B------:R-:W-:Y:S02]  /*01e0*/  IMAD R13, R10, UR8, R0.reuse ;  /* 0x000000080a0d7c24 */ /* 0x100fe4000f8e0200 */
[----:B------:R-:W-:-:S03]  /*01f0*/  IMAD R15, R3, UR8, R0 ;  /* 0x00000008030f7c24 */ /* 0x000fc6000f8e0200 */
[-C--:B------:R-:W-:Y:S02]  /*0200*/  IADD3 R13, PT, PT, R13, R12.reuse, RZ ;  /* 0x0000000c0d0d7210 */ /* 0x080fe40007ffe0ff */
[----:B------:R-:W-:-:S03]  /*0210*/  IADD3 R15, PT, PT, R15, R12, RZ ;  /* 0x0000000c0f0f7210 */ /* 0x000fc60007ffe0ff */
[----:B0-----:R-:W-:-:S04]  /*0220*/  IMAD.WIDE R16, R13, 0x4, R6 ;  /* 0x000000040d107825 */ /* 0x001fc800078e0206 */
[----:B-1----:R-:W-:Y:S01]  /*0230*/  IMAD.WIDE R14, R15, 0x4, R8 ;  /* 0x000000040f0e7825 */ /* 0x002fe200078e0208 */
[----:B------:R-:W2:Y:S05]  /*0240*/  LDG.E R13, desc[UR6][R16.64] ;  /* 0x00000006100d7981 */ /* 0x000eaa000c1e1900 */
[----:B------:R-:W3:Y:S01]  /*0250*/  LDG.E R14, desc[UR6][R14.64] ;  /* 0x000000060e0e7981 */ /* 0x000ee2000c1e1900 */
[----:B------:R-:W-:Y:S01]  /*0260*/  MOV R18, 0x3bbb989d ;  /* 0x3bbb989d00127802 */ /* 0x000fe20000000f00 */
[----:B------:R-:W-:Y:S01]  /*0270*/  HFMA2 R19, -RZ, RZ, 3.7421875, 0 ;  /* 0x437c0000ff137431 */ /* 0x000fe200000001ff */
[----:B------:R-:W-:Y:S01]  /*0280*/  MOV R21, 0x3e055027 ;  /* 0x3e05502700157802 */ /* 0x000fe20000000f00 */
[----:B------:R-:W-:Y:S01]  /*0290*/  UIADD3 UR5, UPT, UPT, UR5, 0x1, URZ ;  /* 0x0000000105057890 */ /* 0x000fe2000fffe0ff */
[----:B------:R-:W-:-:S02]  /*02a0*/  MOV R25, 0x3c80f082 ;  /* 0x3c80f08200197802 */ /* 0x000fc40000000f00 */
[----:B------:R-:W-:Y:S01]  /*02b0*/  IADD3 R12, PT, PT, R12, 0x1, RZ ;  /* 0x000000010c0c7810 */ /* 0x000fe20007ffe0ff */
[----:B------:R-:W-:Y:S01]  /*02c0*/  UISETP.NE.AND UP0, UPT, UR5, URZ, UPT ;  /* 0x000000ff0500728c */ /* 0x000fe2000bf05270 */
[----:B--2---:R-:W-:-:S04]  /*02d0*/  FFMA.SAT R0, R13, R18, 0.5 ;  /* 0x3f0000000d007423 */ /* 0x004fc80000002012 */
[----:B------:R-:W-:Y:S01]  /*02e0*/  FFMA.RM R0, R0, R19, 12582913 ;  /* 0x4b40000100007423 */ /* 0x000fe20000004013 */
[----:B---3--:R-:W-:-:S03]  /*02f0*/  FFMA.SAT R18, R14, R18, 0.5 ;  /* 0x3f0000000e127423 */ /* 0x008fc60000002012 */
[----:B------:R-:W-:Y:S01]  /*0300*/  FADD R2, R0, -12583039 ;  /* 0xcb40007f00027421 */ /* 0x000fe20000000000 */
[----:B------:R-:W-:Y:S01]  /*0310*/  FFMA.RM R18, R18, R19, 12582913 ;  /* 0x4b40000112127423 */ /* 0x000fe20000004013 */
[----:B------:R-:W-:Y:S02]  /*0320*/  SHF.L.U32 R0, R0, 0x17, RZ ;  /* 0x0000001700007819 */ /* 0x000fe400000006ff */
[----:B------:R-:W-:Y:S01]  /*0330*/  FFMA R2, R13, 1.4426950216293334961, -R2 ;  /* 0x3fb8aa3b0d027823 */ /* 0x000fe20000000802 */
[----:B------:R-:W-:-:S03]  /*0340*/  FADD R19, R18, -12583039 ;  /* 0xcb40007f12137421 */ /* 0x000fc60000000000 */
[----:B------:R-:W-:Y:S01]  /*0350*/  FFMA R16, R13, 1.925963033500011079e-08, R2 ;  /* 0x32a570600d107823 */ /* 0x000fe20000000002 */
[----:B------:R-:W-:Y:S01]  /*0360*/  FFMA R19, R14, 1.4426950216293334961, -R19 ;  /* 0x3fb8aa3b0e137823 */ /* 0x000fe20000000813 */
[----:B------:R-:W-:Y:S02]  /*0370*/  SHF.L.U32 R2, R18, 0x17, RZ ;  /* 0x0000001712027819 */ /* 0x000fe400000006ff */
[----:B------:R-:W0:Y:S01]  /*0380*/  MUFU.EX2 R15, R16 ;  /* 0x00000010000f7308 */ /* 0x000e220000000800 */
[----:B------:R-:W-:-:S07]  /*0390*/  FFMA R17, R14, 1.925963033500011079e-08, R19 ;  /* 0x32a570600e117823 */ /* 0x000fce0000000013 */
[----:B------:R-:W1:Y:S01]  /*03a0*/  MUFU.EX2 R17, R17 ;  /* 0x0000001100117308 */ /* 0x000e620000000800 */
[----:B0-----:R-:W-:-:S05]  /*03b0*/  FFMA R0, R0, R15, 1 ;  /* 0x3f80000000007423 */ /* 0x001fca000000000f */
[----:B------:R-:W-:Y:S01]  /*03c0*/  FSETP.GEU.AND P0, PT, R0, 1.175494350822287508e-38, PT ;  /* 0x008000000000780b */ /* 0x000fe20003f0e000 */
[----:B-1----:R-:W-:-:S03]  /*03d0*/  FFMA R2, R2, R17, 1 ;  /* 0x3f80000002027423 */ /* 0x002fc60000000011 */
[----:B------:R-:W-:Y:S02]  /*03e0*/  FSEL R20, RZ, -23, P0 ;  /* 0xc1b80000ff147808 */ /* 0x000fe40000000000 */
[----:B------:R-:W-:-:S07]  /*03f0*/  FSETP.GEU.AND P1, PT, R2, 1.175494350822287508e-38, PT ;  /* 0x008000000200780b */ /* 0x000fce0003f2e000 */
[----:B------:R-:W-:-:S05]  /*0400*/  @!P0 FMUL R0, R0, 8388608 ;  /* 0x4b00000000008820 */ /* 0x000fca0000400000 */
[C---:B------:R-:W-:Y:S02]  /*0410*/  IADD3 R19, PT, PT, R0.reuse, -0x3f2aaaab, RZ ;  /* 0xc0d5555500137810 */ /* 0x040fe40007ffe0ff */
[----:B------:R-:W-:Y:S01]  /*0420*/  ISETP.GT.U32.AND P0, PT, R0, 0x7f7fffff, PT ;  /* 0x7f7fffff0000780c */ /* 0x000fe20003f04070 */
[----:B------:R-:W-:Y:S01]  /*0430*/  @!P1 FMUL R2, R2, 8388608 ;  /* 0x4b00000002029820 */ /* 0x000fe20000400000 */
[----:B------:R-:W-:-:S04]  /*0440*/  LOP3.LUT R19, R19, 0xff800000, RZ, 0xc0, !PT ;  /* 0xff80000013137812 */ /* 0x000fc800078ec0ff */
[----:B------:R-:W-:Y:S02]  /*0450*/  IADD3 R15, PT, PT, R2, -0x3f2aaaab, RZ ;  /* 0xc0d55555020f7810 */ /* 0x000fe40007ffe0ff */
[-C--:B------:R-:W-:Y:S02]  /*0460*/  IADD3 R17, PT, PT, R0, -R19.reuse, RZ ;  /* 0x8000001300117210 */ /* 0x080fe40007ffe0ff */
[----:B------:R-:W-:Y:S02]  /*0470*/  LOP3.LUT R15, R15, 0xff800000, RZ, 0xc0, !PT ;  /* 0xff8000000f0f7812 */ /* 0x000fe400078ec0ff */
[----:B------:R-:W-:Y:S01]  /*0480*/  I2FP.F32.S32 R19, R19 ;  /* 0x0000001300137245 */ /* 0x000fe20000201400 */
[----:B------:R-:W-:Y:S01]  /*0490*/  FADD R17, R17, -1 ;  /* 0xbf80000011117421 */ /* 0x000fe20000000000 */
[-C--:B------:R-:W-:Y:S02]  /*04a0*/  IADD3 R16, PT, PT, R2, -R15.reuse, RZ ;  /* 0x8000000f02107210 */ /* 0x080fe40007ffe0ff */
[----:B------:R-:W-:Y:S01]  /*04b0*/  I2FP.F32.S32 R15, R15 ;  /* 0x0000000f000f7245 */ /* 0x000fe20000201400 */
[----:B------:R-:W-:Y:S01]  /*04c0*/  FFMA R18, R17, -R21, 0.14084610342979431152 ;  /* 0x3e1039f611127423 */ /* 0x000fe20000000815 */
[----:B------:R-:W-:Y:S01]  /*04d0*/  FFMA R19, R19, 1.1920928955078125e-07, R20 ;  /* 0x3400000013137823 */ /* 0x000fe20000000014 */
[----:B------:R-:W-:Y:S01]  /*04e0*/  FADD R16, R16, -1 ;  /* 0xbf80000010107421 */ /* 0x000fe20000000000 */
[----:B------:R-:W-:Y:S01]  /*04f0*/  FSETP.NEU.AND P2, PT, R2, RZ, PT ;  /* 0x000000ff0200720b */ /* 0x000fe20003f4d000 */
[----:B------:R-:W-:-:S02]  /*0500*/  FFMA R18, R17, R18, -0.12148627638816833496 ;  /* 0xbdf8cdcc11127423 */ /* 0x000fc40000000012 */
[C---:B------:R-:W-:Y:S02]  /*0510*/  FFMA R21, R16.reuse, -R21, 0.14084610342979431152 ;  /* 0x3e1039f610157423 */ /* 0x040fe40000000815 */
[C---:B------:R-:W-:Y:S02]  /*0520*/  FFMA R18, R17.reuse, R18, 0.13980610668659210205 ;  /* 0x3e0f295511127423 */ /* 0x040fe40000000012 */
[C---:B------:R-:W-:Y:S02]  /*0530*/  FFMA R21, R16.reuse, R21, -0.12148627638816833496 ;  /* 0xbdf8cdcc10157423 */ /* 0x040fe40000000015 */
[C---:B------:R-:W-:Y:S02]  /*0540*/  FFMA R18, R17.reuse, R18, -0.16684235632419586182 ;  /* 0xbe2ad8b911127423 */ /* 0x040fe40000000012 */
[----:B------:R-:W-:Y:S02]  /*0550*/  FFMA R21, R16, R21, 0.13980610668659210205 ;  /* 0x3e0f295510157423 */ /* 0x000fe40000000015 */
[----:B------:R-:W-:-:S02]  /*0560*/  FFMA R18, R17, R18, 0.20012299716472625732 ;  /* 0x3e4ced0b11127423 */ /* 0x000fc40000000012 */
[C---:B------:R-:W-:Y:S02]  /*0570*/  FFMA R21, R16.reuse, R21, -0.16684235632419586182 ;  /* 0xbe2ad8b910157423 */ /* 0x040fe40000000015 */
[C---:B------:R-:W-:Y:S02]  /*0580*/  FFMA R18, R17.reuse, R18, -0.24999669194221496582 ;  /* 0xbe7fff2211127423 */ /* 0x040fe40000000012 */
[C---:B------:R-:W-:Y:S02]  /*0590*/  FFMA R21, R16.reuse, R21, 0.20012299716472625732 ;  /* 0x3e4ced0b10157423 */ /* 0x040fe40000000015 */
[C---:B------:R-:W-:Y:S01]  /*05a0*/  FFMA R22, R17.reuse, R18, 0.33333182334899902344 ;  /* 0x3eaaaa7811167423 */ /* 0x040fe20000000012 */
[----:B------:R-:W-:Y:S01]  /*05b0*/  FSEL R18, RZ, -23, P1 ;  /* 0xc1b80000ff127808 */ /* 0x000fe20000800000 */
[----:B------:R-:W-:Y:S01]  /*05c0*/  FFMA R21, R16, R21, -0.24999669194221496582 ;  /* 0xbe7fff2210157423 */ /* 0x000fe20000000015 */
[----:B------:R-:W-:Y:S01]  /*05d0*/  ISETP.GT.U32.AND P1, PT, R2, 0x7f7fffff, PT ;  /* 0x7f7fffff0200780c */ /* 0x000fe20003f24070 */
[----:B------:R-:W-:-:S02]  /*05e0*/  FFMA R22, R17, R22, -0.5 ;  /* 0xbf00000011167423 */ /* 0x000fc40000000016 */
[C---:B------:R-:W-:Y:S01]  /*05f0*/  FFMA R21, R16.reuse, R21, 0.33333182334899902344 ;  /* 0x3eaaaa7810157423 */ /* 0x040fe20000000015 */
[----:B------:R-:W-:Y:S01]  /*0600*/  FFMA R18, R15, 1.1920928955078125e-07, R18 ;  /* 0x340000000f127823 */ /* 0x000fe20000000012 */
[C---:B------:R-:W-:Y:S02]  /*0610*/  FMUL R22, R17.reuse, R22 ;  /* 0x0000001611167220 */ /* 0x040fe40000400000 */
[C---:B------:R-:W-:Y:S02]  /*0620*/  FFMA R21, R16.reuse, R21, -0.5 ;  /* 0xbf00000010157423 */ /* 0x040fe40000000015 */
[----:B------:R-:W-:Y:S01]  /*0630*/  FFMA R22, R17, R22, R17 ;  /* 0x0000001611167223 */ /* 0x000fe20000000011 */
[----:B------:R-:W-:Y:S01]  /*0640*/  MOV R17, 0x7f800000 ;  /* 0x7f80000000117802 */ /* 0x000fe20000000f00 */
[----:B------:R-:W-:Y:S02]  /*0650*/  FMUL R21, R16, R21 ;  /* 0x0000001510157220 */ /* 0x000fe40000400000 */
[----:B------:R-:W-:-:S02]  /*0660*/  FFMA R15, R19, 0.69314718246459960938, R22 ;  /* 0x3f317218130f7823 */ /* 0x000fc40000000016 */
[----:B------:R-:W-:Y:S01]  /*0670*/  FFMA R21, R16, R21, R16 ;  /* 0x0000001510157223 */ /* 0x000fe20000000010 */
[CC--:B------:R-:W-:Y:S01]  /*0680*/  @P0 FFMA R15, R0.reuse, R17.reuse, +INF ;  /* 0x7f800000000f0423 */ /* 0x0c0fe20000000011 */
[----:B------:R-:W-:Y:S02]  /*0690*/  FSETP.NEU.AND P0, PT, R0, RZ, PT ;  /* 0x000000ff0000720b */ /* 0x000fe40003f0d000 */
[----:B------:R-:W-:Y:S01]  /*06a0*/  FFMA R16, R18, 0.69314718246459960938, R21 ;  /* 0x3f31721812107823 */ /* 0x000fe20000000015 */
[----:B------:R-:W-:Y:S01]  /*06b0*/  @P1 FFMA R16, R2, R17, +INF ;  /* 0x7f80000002101423 */ /* 0x000fe20000000011 */
[----:B------:R-:W-:Y:S01]  /*06c0*/  FSEL R15, R15, -INF , P0 ;  /* 0xff8000000f0f7808 */ /* 0x000fe20000000000 */
[----:B------:R-:W-:-:S03]  /*06d0*/  HFMA2 R21, -RZ, RZ, 1.875, 0 ;  /* 0x3f800000ff157431 */ /* 0x000fc600000001ff */
[----:B------:R-:W-:Y:S01]  /*06e0*/  FSEL R16, R16, -INF , P2 ;  /* 0xff80000010107808 */ /* 0x000fe20001000000 */
[C---:B------:R-:W-:Y:S01]  /*06f0*/  FMUL R17, |R15|.reuse, 2.8853900432586669922 ;  /* 0x4038aa3b0f117820 */ /* 0x040fe20000400200 */
[C---:B------:R-:W-:Y:S01]  /*0700*/  FMUL R0, R15.reuse, R15 ;  /* 0x0000000f0f007220 */ /* 0x040fe20000400000 */
[----:B------:R-:W-:Y:S02]  /*0710*/  FSETP.GE.AND P1, PT, |R15|, 0.60000002384185791016, PT ;  /* 0x3f19999a0f00780b */ /* 0x000fe40003f26200 */
[C---:B------:R-:W-:Y:S01]  /*0720*/  FMUL R19, |R16|.reuse, 2.8853900432586669922 ;  /* 0x4038aa3b10137820 */ /* 0x040fe20000400200 */
[C---:B------:R-:W-:Y:S01]  /*0730*/  FMUL R2, R16.reuse, R16 ;  /* 0x0000001010027220 */ /* 0x040fe20000400000 */
[----:B------:R-:W0:Y:S01]  /*0740*/  MUFU.EX2 R17, R17 ;  /* 0x0000001100117308 */ /* 0x000e220000000800 */
[----:B------:R-:W-:Y:S02]  /*0750*/  FSETP.GE.AND P3, PT, |R16|, 0.60000002384185791016, PT ;  /* 0x3f19999a1000780b */ /* 0x000fe40003f66200 */
[----:B------:R-:W-:Y:S01]  /*0760*/  FFMA R23, R2, R25, -0.052303962409496307373 ;  /* 0xbd563cae02177423 */ /* 0x000fe20000000019 */
[----:B------:R-:W-:-:S02]  /*0770*/  FSETP.GE.AND P2, PT, |R16|, 9.010913848876953125, PT ;  /* 0x41102cb41000780b */ /* 0x000fc40003f46200 */
[----:B------:R-:W-:Y:S01]  /*0780*/  FSETP.GE.AND P0, PT, |R15|, 9.010913848876953125, PT ;  /* 0x41102cb40f00780b */ /* 0x000fe20003f06200 */
[C---:B------:R-:W-:Y:S01]  /*0790*/  FFMA R23, R2.reuse, R23, 0.1331529766321182251 ;  /* 0x3e08594102177423 */ /* 0x040fe20000000017 */
[----:B------:R-:W1:Y:S03]  /*07a0*/  MUFU.EX2 R19, R19 ;  /* 0x0000001300137308 */ /* 0x000e660000000800 */
[----:B------:R-:W-:-:S04]  /*07b0*/  FFMA R23, R2, R23, -0.33332768082618713379 ;  /* 0xbeaaa9ed02177423 */ /* 0x000fc80000000017 */
[----:B------:R-:W-:Y:S01]  /*07c0*/  FFMA R23, R2, R23, RZ ;  /* 0x0000001702177223 */ /* 0x000fe200000000ff */
[----:B0-----:R-:W-:-:S06]  /*07d0*/  FADD R18, R17, 1 ;  /* 0x3f80000011127421 */ /* 0x001fcc0000000000 */
[----:B------:R-:W0:Y:S01]  /*07e0*/  MUFU.RCP R18, R18 ;  /* 0x0000001200127308 */ /* 0x000e220000001000 */
[----:B-1----:R-:W-:Y:S01]  /*07f0*/  FADD R20, R19, 1 ;  /* 0x3f80000013147421 */ /* 0x002fe20000000000 */
[----:B------:R-:W-:-:S04]  /*0800*/  FFMA R19, R0, R25, -0.052303962409496307373 ;  /* 0xbd563cae00137423 */ /* 0x000fc80000000019 */
[C---:B------:R-:W-:Y:S02]  /*0810*/  FFMA R19, R0.reuse, R19, 0.1331529766321182251 ;  /* 0x3e08594100137423 */ /* 0x040fe40000000013 */
[----:B------:R-:W1:Y:S02]  /*0820*/  MUFU.RCP R20, R20 ;  /* 0x0000001400147308 */ /* 0x000e640000001000 */
[----:B------:R-:W-:-:S04]  /*0830*/  FFMA R19, R0, R19, -0.33332768082618713379 ;  /* 0xbeaaa9ed00137423 */ /* 0x000fc80000000013 */
[----:B------:R-:W-:Y:S01]  /*0840*/  FFMA R0, R0, R19, RZ ;  /* 0x0000001300007223 */ /* 0x000fe200000000ff */
[----:B0-----:R-:W-:-:S05]  /*0850*/  FFMA R17, R18, -2, R21 ;  /* 0xc000000012117823 */ /* 0x001fca0000000015 */
[----:B------:R-:W-:Y:S01]  /*0860*/  FSEL R18, R17, 1, !P0 ;  /* 0x3f80000011127808 */ /* 0x000fe20004000000 */
[----:B-1----:R-:W-:-:S03]  /*0870*/  FFMA R21, R20, -2, R21 ;  /* 0xc000000014157823 */ /* 0x002fc60000000015 */
[--C-:B------:R-:W-:Y:S01]  /*0880*/  LOP3.LUT R18, R18, 0x80000000, R15.reuse, 0xb8, !PT ;  /* 0x8000000012127812 */ /* 0x100fe200078eb80f */
[----:B------:R-:W-:Y:S01]  /*0890*/  @!P1 FFMA R18, R15, R0, R15 ;  /* 0x000000000f129223 */ /* 0x000fe2000000000f */
[----:B------:R-:W-:-:S04]  /*08a0*/  FSEL R21, R21, 1, !P2 ;  /* 0x3f80000015157808 */ /* 0x000fc80005000000 */
[--C-:B------:R-:W-:Y:S01]  /*08b0*/  LOP3.LUT R21, R21, 0x80000000, R16.reuse, 0xb8, !PT ;  /* 0x8000000015157812 */ /* 0x100fe200078eb810 */
[----:B------:R-:W-:-:S04]  /*08c0*/  @!P3 FFMA R21, R16, R23, R16 ;  /* 0x000000171015b223 */ /* 0x000fc80000000010 */
[----:B------:R-:W-:-:S04]  /*08d0*/  FMUL R14, R14, R21 ;  /* 0x000000150e0e7220 */ /* 0x000fc80000400000 */
[----:B------:R-:W-:-:S05]  /*08e0*/  FFMA R14, R13, R18, -R14 ;  /* 0x000000120d0e7223 */ /* 0x000fca000000080e */
[----:B------:R-:W-:Y:S01]  /*08f0*/  FMNMX R11, |R14|, R11, !PT ;  /* 0x0000000b0e0b7209 */ /* 0x000fe20007800200 */
[----:B------:R-:W-:Y:S06]  /*0900*/  BRA.U UP0, `(.L_x_1) ;  /* 0xfffffff9002c7547 */ /* 0x000fec000b83ffff */
.L_x_0:
[----:B------:R-:W-:Y:S01]  /*0910*/  STG.E desc[UR6][R4.64], R11 ;  /* 0x0000000b04007986 */ /* 0x000fe2000c101906 */
[----:B------:R-:W-:Y:S05]  /*0920*/  EXIT ;  /* 0x000000000000794d */ /* 0x000fea0003800000 */
.L_x_2:
[----:B------:R-:W-:-:S00]  /*0930*/  BRA `(.L_x_2) ;  /* 0xfffffffc00fc7947 */ /* 0x000fc0000383ffff */
[----:B------:R-:W-:-:S00]  /*0940*/  NOP ;  /* 0x0000000000007918 */ /* 0x000fc00000000000 */
        /* <DEDUP_REMOVED lines=11> */
.L_x_3:


//--------------------- .nv.shared.reserved.0     --------------------------
	.section	.nv.shared.reserved.0,"aw",@nobits
	.weak		__nv_reservedSMEM_offset_0_alias
	.size		__nv_reservedSMEM_offset_0_alias, 0, 64
	.other		__nv_reservedSMEM_offset_0_alias,@"STO_CUDA_RESERVED_SHARED STV_DEFAULT"
__nv_reservedSMEM_offset_0_alias:
	.zero		0
	.zero		64


//--------------------- .nv.constant0._Z24fft_mish_distance_kernelPKfS0_Pfiii --------------------------
	.section	.nv.constant0._Z24fft_mish_distance_kernelPKfS0_Pfiii,"a",@progbits
	.sectionflags	@""
	.align	4
.nv.constant0._Z24fft_mish_distance_kernelPKfS0_Pfiii:
	.zero		932


//--------------------- SYMBOLS --------------------------

	.type		.nv.reservedSmem.offset0,@object
	.size		.nv.reservedSmem.offset0,0x4
